	.headerflags	@"EF_CUDA_TEXMODE_UNIFIED EF_CUDA_64BIT_ADDRESS EF_CUDA_ACCELERATORS EF_CUDA_SM90 EF_CUDA_VIRTUAL_SM(EF_CUDA_SM90)"
	.elftype	@"ET_EXEC"


//--------------------- .nv.info                  --------------------------
	.section	.nv.info,"",@"SHT_CUDA_INFO"
	.align	4


	//----- nvinfo : EIATTR_REGCOUNT
	.align		4
        /*0000*/ 	.byte	0x04, 0x2f
        /*0002*/ 	.short	(.L_1 - .L_0)
	.align		4
.L_0:
        /*0004*/ 	.word	index@(triton_poi_fused_convolution_18)
        /*0008*/ 	.word	0x0000000c


	//----- nvinfo : EIATTR_MIN_STACK_SIZE
	.align		4
.L_1:
        /*000c*/ 	.byte	0x04, 0x12
        /*000e*/ 	.short	(.L_3 - .L_2)
	.align		4
.L_2:
        /*0010*/ 	.word	index@(triton_poi_fused_convolution_18)
        /*0014*/ 	.word	0x00000000


	//----- nvinfo : EIATTR_FRAME_SIZE
	.align		4
.L_3:
        /*0018*/ 	.byte	0x04, 0x11
        /*001a*/ 	.short	(.L_5 - .L_4)
	.align		4
.L_4:
        /*001c*/ 	.word	index@(triton_poi_fused_convolution_18)
        /*0020*/ 	.word	0x00000000


	//----- nvinfo : EIATTR_MIN_STACK_SIZE
	.align		4
.L_5:
        /*0024*/ 	.byte	0x04, 0x12
        /*0026*/ 	.short	(.L_7 - .L_6)
	.align		4
.L_6:
        /*0028*/ 	.word	index@(triton_poi_fused_convolution_18)
        /*002c*/ 	.word	0x00000000
.L_7:


//--------------------- .nv.info.triton_poi_fused_convolution_18 --------------------------
	.section	.nv.info.triton_poi_fused_convolution_18,"",@"SHT_CUDA_INFO"
	.sectionflags	@""
	.align	4


	//----- nvinfo : EIATTR_CUDA_API_VERSION
	.align		4
        /*0000*/ 	.byte	0x04, 0x37
        /*0002*/ 	.short	(.L_9 - .L_8)
.L_8:
        /*0004*/ 	.word	0x0000007c


	//----- nvinfo : EIATTR_KPARAM_INFO
	.align		4
.L_9:
        /*0008*/ 	.byte	0x04, 0x17
        /*000a*/ 	.short	(.L_11 - .L_10)
.L_10:
        /*000c*/ 	.word	0x00000000
        /*0010*/ 	.short	0x0002
        /*0012*/ 	.short	0x0010
        /*0014*/ 	.byte	0x00, 0xf0, 0x11, 0x00


	//----- nvinfo : EIATTR_KPARAM_INFO
	.align		4
.L_11:
        /*0018*/ 	.byte	0x04, 0x17
        /*001a*/ 	.short	(.L_13 - .L_12)
.L_12:
        /*001c*/ 	.word	0x00000000
        /*0020*/ 	.short	0x0001
        /*0022*/ 	.short	0x0008
        /*0024*/ 	.byte	0x00, 0xf4, 0x21, 0x00


	//----- nvinfo : EIATTR_KPARAM_INFO
	.align		4
.L_13:
        /*0028*/ 	.byte	0x04, 0x17
        /*002a*/ 	.short	(.L_15 - .L_14)
.L_14:
        /*002c*/ 	.word	0x00000000
        /*0030*/ 	.short	0x0000
        /*0032*/ 	.short	0x0000
        /*0034*/ 	.byte	0x00, 0xf4, 0x21, 0x00


	//----- nvinfo : EIATTR_SPARSE_MMA_MASK
	.align		4
.L_15:
        /*0038*/ 	.byte	0x03, 0x50
        /*003a*/ 	.short	0x0000


	//----- nvinfo : EIATTR_MAXREG_COUNT
	.align		4
        /*003c*/ 	.byte	0x03, 0x1b
        /*003e*/ 	.short	0x00ff


	//----- nvinfo : EIATTR_EXIT_INSTR_OFFSETS
	.align		4
        /*0040*/ 	.byte	0x04, 0x1c
        /*0042*/ 	.short	(.L_17 - .L_16)


	//   ....[0]....
.L_16:
        /*0044*/ 	.word	0x00000150


	//   ....[1]....
        /*0048*/ 	.word	0x00000170


	//----- nvinfo : EIATTR_REQNTID
	.align		4
.L_17:
        /*004c*/ 	.byte	0x04, 0x10
        /*004e*/ 	.short	(.L_19 - .L_18)
.L_18:
        /*0050*/ 	.word	0x00000080
        /*0054*/ 	.word	0x00000001
        /*0058*/ 	.word	0x00000001


	//----- nvinfo : EIATTR_CBANK_PARAM_SIZE
	.align		4
.L_19:
        /*005c*/ 	.byte	0x03, 0x19
        /*005e*/ 	.short	0x0014


	//----- nvinfo : EIATTR_PARAM_CBANK
	.align		4
        /*0060*/ 	.byte	0x04, 0x0a
        /*0062*/ 	.short	(.L_21 - .L_20)
	.align		4
.L_20:
        /*0064*/ 	.word	index@(.nv.constant0.triton_poi_fused_convolution_18)
        /*0068*/ 	.short	0x0210
        /*006a*/ 	.short	0x0014


	//----- nvinfo : EIATTR_SW_WAR
	.align		4
.L_21:
        /*006c*/ 	.byte	0x04, 0x36
        /*006e*/ 	.short	(.L_23 - .L_22)
.L_22:
        /*0070*/ 	.word	0x00000008
.L_23:


//--------------------- .nv.callgraph             --------------------------
	.section	.nv.callgraph,"",@"SHT_CUDA_CALLGRAPH"
	.align	4
	.sectionentsize	8
	.align		4
        /*0000*/ 	.word	0x00000000
	.align		4
        /*0004*/ 	.word	0xffffffff
	.align		4
        /*0008*/ 	.word	0x00000000
	.align		4
        /*000c*/ 	.word	0xfffffffe
	.align		4
        /*0010*/ 	.word	0x00000000
	.align		4
        /*0014*/ 	.word	0xfffffffd
	.align		4
        /*0018*/ 	.word	0x00000000
	.align		4
        /*001c*/ 	.word	0xfffffffc


//--------------------- .text.triton_poi_fused_convolution_18 --------------------------
	.section	.text.triton_poi_fused_convolution_18,"ax",@progbits
	.align	128
        .global         triton_poi_fused_convolution_18
        .type           triton_poi_fused_convolution_18,@function
        .size           triton_poi_fused_convolution_18,(.L_x_1 - triton_poi_fused_convolution_18)
        .other          triton_poi_fused_convolution_18,@"STO_CUDA_ENTRY STV_DEFAULT"
triton_poi_fused_convolution_18:
.text.triton_poi_fused_convolution_18:
[----:B------:R-:W0:Y:S02]  /*0000*/  LDC R1, c[0x0][0x28] ;  /* 0x00000a00ff017b82 */ /* 0x000e240000000800 */
[----:B------:R-:W1:Y:S01]  /*0010*/  S2R R6, SR_TID.X ;  /* 0x0000000000067919 */ /* 0x000e620000002100 */
[----:B------:R-:W2:Y:S01]  /*0020*/  LDC.64 R2, c[0x0][0x210] ;  /* 0x00008400ff027b82 */ /* 0x000ea20000000a00 */
[----:B------:R-:W-:Y:S01]  /*0030*/  ULDC.64 UR4, c[0x0][0x208] ;  /* 0x0000820000047ab9 */ /* 0x000fe20000000a00 */
[----:B------:R-:W3:Y:S06]  /*0040*/  S2R R7, SR_CTAID.X ;  /* 0x0000000000077919 */ /* 0x000eec0000002500 */
[----:B------:R-:W4:Y:S01]  /*0050*/  LDC.64 R4, c[0x0][0x218] ;  /* 0x00008600ff047b82 */ /* 0x000f220000000a00 */
[----:B-1----:R-:W-:-:S04]  /*0060*/  LOP3.LUT R6, R6, 0x7f, RZ, 0xc0, !PT ;  /* 0x0000007f06067812 */ /* 0x002fc800078ec0ff */
[----:B---3--:R-:W-:Y:S01]  /*0070*/  LEA R7, R7, R6, 0x7 ;  /* 0x0000000607077211 */ /* 0x008fe200078e38ff */
[----:B------:R-:W-:-:S03]  /*0080*/  HFMA2.MMA R6, -RZ, RZ, 0, 0 ;  /* 0x00000000ff067435 */ /* 0x000fc600000001ff */
[C---:B------:R-:W-:Y:S01]  /*0090*/  ISETP.GE.AND P0, PT, R7.reuse, 0x3800, PT ;  /* 0x000038000700780c */ /* 0x040fe20003f06270 */
[----:B--2---:R-:W-:-:S06]  /*00a0*/  IMAD.WIDE R2, R7, 0x4, R2 ;  /* 0x0000000407027825 */ /* 0x004fcc00078e0202 */
[----:B------:R-:W-:-:S05]  /*00b0*/  IMAD.HI R0, R7, -0x6db6db6d, R6 ;  /* 0x9249249307007827 */ /* 0x000fca00078e0206 */
[----:B------:R-:W-:-:S04]  /*00c0*/  SHF.R.U32.HI R9, RZ, 0x1f, R0 ;  /* 0x0000001fff097819 */ /* 0x000fc80000011600 */
[----:B------:R-:W-:Y:S02]  /*00d0*/  LEA.HI.SX32 R9, R0, R9, 0x1b ;  /* 0x0000000900097211 */ /* 0x000fe400078fdaff */
[----:B------:R-:W-:-:S03]  /*00e0*/  MOV R0, RZ ;  /* 0x000000ff00007202 */ /* 0x000fc60000000f00 */
[----:B------:R-:W-:Y:S01]  /*00f0*/  IMAD R9, R9, -0x38, R7 ;  /* 0xffffffc809097824 */ /* 0x000fe200078e0207 */
[----:B------:R-:W-:Y:S02]  /*0100*/  HFMA2.MMA R7, -RZ, RZ, 0, 0 ;  /* 0x00000000ff077435 */ /* 0x000fe400000001ff */
[----:B------:R-:W2:Y:S01]  /*0110*/  @!P0 LDG.E R0, desc[UR4][R2.64] ;  /* 0x0000000402008981 */ /* 0x000ea2000c1e1900 */
[----:B----4-:R-:W-:-:S07]  /*0120*/  IMAD.WIDE R4, R9, 0x4, R4 ;  /* 0x0000000409047825 */ /* 0x010fce00078e0204 */
[----:B------:R-:W2:Y:S02]  /*0130*/  @!P0 LDG.E.EL R7, desc[UR4][R4.64] ;  /* 0x0000000404078981 */ /* 0x000ea4000c2e1900 */
[----:B--2---:R-:W-:Y:S01]  /*0140*/  FADD R7, R7, R0 ;  /* 0x0000000007077221 */ /* 0x004fe20000000000 */
[----:B------:R-:W-:Y:S06]  /*0150*/  @P0 EXIT ;  /* 0x000000000000094d */ /* 0x000fec0003800000 */
[----:B------:R-:W-:Y:S01]  /*0160*/  STG.E desc[UR4][R2.64], R7 ;  /* 0x0000000702007986 */ /* 0x000fe2000c101904 */
[----:B------:R-:W-:Y:S05]  /*0170*/  EXIT ;  /* 0x000000000000794d */ /* 0x000fea0003800000 */
.L_x_0:
[----:B------:R-:W-:-:S00]  /*0180*/  BRA `(.L_x_0) ;  /* 0xfffffffc00fc7947 */ /* 0x000fc0000383ffff */
[----:B------:R-:W-:-:S00]  /*0190*/  NOP ;  /* 0x0000000000007918 */ /* 0x000fc00000000000 */
        /* <DEDUP_REMOVED lines=14> */
.L_x_1:


//--------------------- .nv.constant0.triton_poi_fused_convolution_18 --------------------------
	.section	.nv.constant0.triton_poi_fused_convolution_18,"a",@progbits
	.sectionflags	@""
	.align	4
.nv.constant0.triton_poi_fused_convolution_18:
	.zero		548
